	.headerflags	@"EF_CUDA_TEXMODE_UNIFIED EF_CUDA_64BIT_ADDRESS EF_CUDA_ACCELERATORS EF_CUDA_SM90 EF_CUDA_VIRTUAL_SM(EF_CUDA_SM90)"
	.elftype	@"ET_EXEC"


//--------------------- .nv.info                  --------------------------
	.section	.nv.info,"",@"SHT_CUDA_INFO"
	.align	4


	//----- nvinfo : EIATTR_REGCOUNT
	.align		4
        /*0000*/ 	.byte	0x04, 0x2f
        /*0002*/ 	.short	(.L_1 - .L_0)
	.align		4
.L_0:
        /*0004*/ 	.word	index@(triton_poi_fused_convolution_div_relu_sub_14)
        /*0008*/ 	.word	0x0000000c


	//----- nvinfo : EIATTR_MIN_STACK_SIZE
	.align		4
.L_1:
        /*000c*/ 	.byte	0x04, 0x12
        /*000e*/ 	.short	(.L_3 - .L_2)
	.align		4
.L_2:
        /*0010*/ 	.word	index@(triton_poi_fused_convolution_div_relu_sub_14)
        /*0014*/ 	.word	0x00000000


	//----- nvinfo : EIATTR_FRAME_SIZE
	.align		4
.L_3:
        /*0018*/ 	.byte	0x04, 0x11
        /*001a*/ 	.short	(.L_5 - .L_4)
	.align		4
.L_4:
        /*001c*/ 	.word	index@(triton_poi_fused_convolution_div_relu_sub_14)
        /*0020*/ 	.word	0x00000000


	//----- nvinfo : EIATTR_MIN_STACK_SIZE
	.align		4
.L_5:
        /*0024*/ 	.byte	0x04, 0x12
        /*0026*/ 	.short	(.L_7 - .L_6)
	.align		4
.L_6:
        /*0028*/ 	.word	index@(triton_poi_fused_convolution_div_relu_sub_14)
        /*002c*/ 	.word	0x00000000
.L_7:


//--------------------- .nv.info.triton_poi_fused_convolution_div_relu_sub_14 --------------------------
	.section	.nv.info.triton_poi_fused_convolution_div_relu_sub_14,"",@"SHT_CUDA_INFO"
	.sectionflags	@""
	.align	4


	//----- nvinfo : EIATTR_CUDA_API_VERSION
	.align		4
        /*0000*/ 	.byte	0x04, 0x37
        /*0002*/ 	.short	(.L_9 - .L_8)
.L_8:
        /*0004*/ 	.word	0x0000007c


	//----- nvinfo : EIATTR_KPARAM_INFO
	.align		4
.L_9:
        /*0008*/ 	.byte	0x04, 0x17
        /*000a*/ 	.short	(.L_11 - .L_10)
.L_10:
        /*000c*/ 	.word	0x00000000
        /*0010*/ 	.short	0x0002
        /*0012*/ 	.short	0x0010
        /*0014*/ 	.byte	0x00, 0xf0, 0x11, 0x00


	//----- nvinfo : EIATTR_KPARAM_INFO
	.align		4
.L_11:
        /*0018*/ 	.byte	0x04, 0x17
        /*001a*/ 	.short	(.L_13 - .L_12)
.L_12:
        /*001c*/ 	.word	0x00000000
        /*0020*/ 	.short	0x0001
        /*0022*/ 	.short	0x0008
        /*0024*/ 	.byte	0x00, 0xf4, 0x21, 0x00


	//----- nvinfo : EIATTR_KPARAM_INFO
	.align		4
.L_13:
        /*0028*/ 	.byte	0x04, 0x17
        /*002a*/ 	.short	(.L_15 - .L_14)
.L_14:
        /*002c*/ 	.word	0x00000000
        /*0030*/ 	.short	0x0000
        /*0032*/ 	.short	0x0000
        /*0034*/ 	.byte	0x00, 0xf4, 0x21, 0x00


	//----- nvinfo : EIATTR_SPARSE_MMA_MASK
	.align		4
.L_15:
        /*0038*/ 	.byte	0x03, 0x50
        /*003a*/ 	.short	0x0000


	//----- nvinfo : EIATTR_MAXREG_COUNT
	.align		4
        /*003c*/ 	.byte	0x03, 0x1b
        /*003e*/ 	.short	0x00ff


	//----- nvinfo : EIATTR_EXIT_INSTR_OFFSETS
	.align		4
        /*0040*/ 	.byte	0x04, 0x1c
        /*0042*/ 	.short	(.L_17 - .L_16)


	//   ....[0]....
.L_16:
        /*0044*/ 	.word	0x00000190


	//----- nvinfo : EIATTR_REQNTID
	.align		4
.L_17:
        /*0048*/ 	.byte	0x04, 0x10
        /*004a*/ 	.short	(.L_19 - .L_18)
.L_18:
        /*004c*/ 	.word	0x00000100
        /*0050*/ 	.word	0x00000001
        /*0054*/ 	.word	0x00000001


	//----- nvinfo : EIATTR_CBANK_PARAM_SIZE
	.align		4
.L_19:
        /*0058*/ 	.byte	0x03, 0x19
        /*005a*/ 	.short	0x0014


	//----- nvinfo : EIATTR_PARAM_CBANK
	.align		4
        /*005c*/ 	.byte	0x04, 0x0a
        /*005e*/ 	.short	(.L_21 - .L_20)
	.align		4
.L_20:
        /*0060*/ 	.word	index@(.nv.constant0.triton_poi_fused_convolution_div_relu_sub_14)
        /*0064*/ 	.short	0x0210
        /*0066*/ 	.short	0x0014


	//----- nvinfo : EIATTR_SW_WAR
	.align		4
.L_21:
        /*0068*/ 	.byte	0x04, 0x36
        /*006a*/ 	.short	(.L_23 - .L_22)
.L_22:
        /*006c*/ 	.word	0x00000008
.L_23:


//--------------------- .nv.callgraph             --------------------------
	.section	.nv.callgraph,"",@"SHT_CUDA_CALLGRAPH"
	.align	4
	.sectionentsize	8
	.align		4
        /*0000*/ 	.word	0x00000000
	.align		4
        /*0004*/ 	.word	0xffffffff
	.align		4
        /*0008*/ 	.word	0x00000000
	.align		4
        /*000c*/ 	.word	0xfffffffe
	.align		4
        /*0010*/ 	.word	0x00000000
	.align		4
        /*0014*/ 	.word	0xfffffffd
	.align		4
        /*0018*/ 	.word	0x00000000
	.align		4
        /*001c*/ 	.word	0xfffffffc


//--------------------- .text.triton_poi_fused_convolution_div_relu_sub_14 --------------------------
	.section	.text.triton_poi_fused_convolution_div_relu_sub_14,"ax",@progbits
	.align	128
        .global         triton_poi_fused_convolution_div_relu_sub_14
        .type           triton_poi_fused_convolution_div_relu_sub_14,@function
        .size           triton_poi_fused_convolution_div_relu_sub_14,(.L_x_1 - triton_poi_fused_convolution_div_relu_sub_14)
        .other          triton_poi_fused_convolution_div_relu_sub_14,@"STO_CUDA_ENTRY STV_DEFAULT"
triton_poi_fused_convolution_div_relu_sub_14:
.text.triton_poi_fused_convolution_div_relu_sub_14:
[----:B------:R-:W-:Y:S01]  /*0000*/  LDC R1, c[0x0][0x28] ;  /* 0x00000a00ff017b82 */ /* 0x000fe20000000800 */
[----:B------:R-:W1:Y:S07]  /*0010*/  S2R R0, SR_TID.X ;  /* 0x0000000000007919 */ /* 0x000e6e0000002100 */
[----:B------:R-:W2:Y:S01]  /*0020*/  LDC.64 R4, c[0x0][0x218] ;  /* 0x00008600ff047b82 */ /* 0x000ea20000000a00 */
[----:B------:R-:W-:Y:S01]  /*0030*/  ULDC.64 UR4, c[0x0][0x208] ;  /* 0x0000820000047ab9 */ /* 0x000fe20000000a00 */
[----:B------:R-:W3:Y:S06]  /*0040*/  S2R R7, SR_CTAID.X ;  /* 0x0000000000077919 */ /* 0x000eec0000002500 */
[----:B------:R-:W4:Y:S01]  /*0050*/  LDC.64 R2, c[0x0][0x210] ;  /* 0x00008400ff027b82 */ /* 0x000f220000000a00 */
[----:B-1----:R-:W-:Y:S01]  /*0060*/  IMAD.SHL.U32 R0, R0, 0x2, RZ ;  /* 0x0000000200007824 */ /* 0x002fe200078e00ff */
[----:B---3--:R-:W-:-:S04]  /*0070*/  SHF.R.S32.HI R6, RZ, 0x16, R7 ;  /* 0x00000016ff067819 */ /* 0x008fc80000011407 */
[----:B------:R-:W-:-:S05]  /*0080*/  LOP3.LUT R0, R0, 0x1fe, RZ, 0xc0, !PT ;  /* 0x000001fe00007812 */ /* 0x000fca00078ec0ff */
[----:B------:R-:W-:Y:S01]  /*0090*/  IMAD R7, R7, 0x200, R0 ;  /* 0x0000020007077824 */ /* 0x000fe200078e0200 */
[----:B------:R-:W-:-:S03]  /*00a0*/  SGXT R0, R6, 0x1 ;  /* 0x000000010600781a */ /* 0x000fc60000000200 */
[----:B----4-:R-:W-:Y:S01]  /*00b0*/  IMAD.WIDE R2, R7, 0x4, R2 ;  /* 0x0000000407027825 */ /* 0x010fe200078e0202 */
[----:B------:R-:W-:-:S04]  /*00c0*/  LEA.HI R0, R0, R7, RZ, 0x6 ;  /* 0x0000000700007211 */ /* 0x000fc800078f30ff */
[----:B------:R-:W-:-:S05]  /*00d0*/  LOP3.LUT R0, R0, 0xffffffc0, RZ, 0xc0, !PT ;  /* 0xffffffc000007812 */ /* 0x000fca00078ec0ff */
[----:B------:R-:W-:Y:S02]  /*00e0*/  IMAD.IADD R9, R7, 0x1, -R0 ;  /* 0x0000000107097824 */ /* 0x000fe400078e0a00 */
[----:B------:R-:W3:Y:S02]  /*00f0*/  LDG.E.64 R6, desc[UR4][R2.64] ;  /* 0x0000000402067981 */ /* 0x000ee4000c1e1b00 */
[----:B--2---:R-:W-:-:S06]  /*0100*/  IMAD.WIDE R4, R9, 0x4, R4 ;  /* 0x0000000409047825 */ /* 0x004fcc00078e0204 */
[----:B------:R-:W3:Y:S02]  /*0110*/  LDG.E.EL.64 R4, desc[UR4][R4.64] ;  /* 0x0000000404047981 */ /* 0x000ee4000c2e1b00 */
[C---:B---3--:R-:W-:Y:S01]  /*0120*/  FSETP.GEU.AND P0, PT, R6.reuse, -R4, PT ;  /* 0x800000040600720b */ /* 0x048fe20003f0e000 */
[----:B------:R-:W-:Y:S01]  /*0130*/  FADD R6, R6, R4 ;  /* 0x0000000406067221 */ /* 0x000fe20000000000 */
[C---:B------:R-:W-:Y:S01]  /*0140*/  FADD R0, R7.reuse, R5 ;  /* 0x0000000507007221 */ /* 0x040fe20000000000 */
[----:B------:R-:W-:-:S03]  /*0150*/  FSETP.GEU.AND P1, PT, R7, -R5, PT ;  /* 0x800000050700720b */ /* 0x000fc60003f2e000 */
[----:B------:R-:W-:Y:S02]  /*0160*/  FSEL R6, R6, RZ, P0 ;  /* 0x000000ff06067208 */ /* 0x000fe40000000000 */
[----:B------:R-:W-:-:S05]  /*0170*/  FSEL R7, R0, RZ, P1 ;  /* 0x000000ff00077208 */ /* 0x000fca0000800000 */
[----:B------:R-:W-:Y:S01]  /*0180*/  STG.E.64 desc[UR4][R2.64], R6 ;  /* 0x0000000602007986 */ /* 0x000fe2000c101b04 */
[----:B------:R-:W-:Y:S05]  /*0190*/  EXIT ;  /* 0x000000000000794d */ /* 0x000fea0003800000 */
.L_x_0:
[----:B------:R-:W-:-:S00]  /*01a0*/  BRA `(.L_x_0) ;  /* 0xfffffffc00fc7947 */ /* 0x000fc0000383ffff */
[----:B------:R-:W-:-:S00]  /*01b0*/  NOP ;  /* 0x0000000000007918 */ /* 0x000fc00000000000 */
        /* <DEDUP_REMOVED lines=12> */
.L_x_1:


//--------------------- .nv.constant0.triton_poi_fused_convolution_div_relu_sub_14 --------------------------
	.section	.nv.constant0.triton_poi_fused_convolution_div_relu_sub_14,"a",@progbits
	.sectionflags	@""
	.align	4
.nv.constant0.triton_poi_fused_convolution_div_relu_sub_14:
	.zero		548
